//
// Generated by NVIDIA NVVM Compiler
//
// Compiler Build ID: CL-36424714
// Cuda compilation tools, release 13.0, V13.0.88
// Based on NVVM 20.0.0
//

.version 9.0
.target sm_100
.address_size 64


.entry _Z10kernel_gmaPPv(
	.param .u64 .ptr .align 1 _Z10kernel_gmaPPv_param_0
)
{
	.reg .pred 	%p<4>;
	.reg .b32 	%r<114>;
	.reg .b32 	%f<20>;
	.reg .b64 	%rd<20>;
	.reg .b64 	%fd<19>;

	ld.param.u64 	%rd3, [_Z10kernel_gmaPPv_param_0];
	cvta.to.global.u64 	%rd1, %rd3;
	ld.global.u32 	%r1, [%rd1];
	ld.global.u32 	%r2, [%rd1+8];
	cvt.rn.f32.s32 	%f1, %r1;
	setp.lt.s32 	%p1, %r2, 1;
	mov.b32 	%r111, 0;
	@%p1 bra 	$L__BB0_5;
	ld.global.u64 	%rd2, [%rd1+16];
	mov.u32 	%r17, %tid.y;
	mov.u32 	%r18, %ntid.x;
	mov.u32 	%r19, %tid.x;
	mad.lo.s32 	%r20, %r18, %r17, %r19;
	shl.b32 	%r21, %r20, 13;
	xor.b32  	%r22, %r21, %r20;
	shr.u32 	%r23, %r22, 17;
	xor.b32  	%r24, %r23, %r22;
	shl.b32 	%r25, %r24, 5;
	xor.b32  	%r26, %r25, %r24;
	cvt.rn.f32.u32 	%f2, %r26;
	mul.f32 	%f3, %f2, %f1;
	cvt.f64.f32 	%fd1, %f3;
	mul.f64 	%fd2, %fd1, 0d3DF0000000000000;
	cvt.rzi.s32.f64 	%r27, %fd2;
	rem.s32 	%r112, %r27, %r1;
	mov.b32 	%r107, 0;
	mov.u32 	%r111, %r107;
$L__BB0_2:
	mov.b32 	%r110, 0;
$L__BB0_3:
	shl.b32 	%r29, %r112, 13;
	xor.b32  	%r30, %r29, %r112;
	shr.u32 	%r31, %r30, 17;
	xor.b32  	%r32, %r31, %r30;
	shl.b32 	%r33, %r32, 5;
	xor.b32  	%r34, %r33, %r32;
	cvt.rn.f32.u32 	%f4, %r34;
	mul.f32 	%f5, %f1, %f4;
	cvt.f64.f32 	%fd3, %f5;
	mul.f64 	%fd4, %fd3, 0d3DF0000000000000;
	cvt.rzi.s32.f64 	%r35, %fd4;
	rem.s32 	%r36, %r35, %r1;
	cvt.s64.s32 	%rd4, %r36;
	add.s64 	%rd5, %rd2, %rd4;
	ld.u8 	%r37, [%rd5];
	add.s32 	%r38, %r111, %r37;
	shl.b32 	%r39, %r36, 13;
	xor.b32  	%r40, %r39, %r36;
	shr.u32 	%r41, %r40, 17;
	xor.b32  	%r42, %r41, %r40;
	shl.b32 	%r43, %r42, 5;
	xor.b32  	%r44, %r43, %r42;
	cvt.rn.f32.u32 	%f6, %r44;
	mul.f32 	%f7, %f1, %f6;
	cvt.f64.f32 	%fd5, %f7;
	mul.f64 	%fd6, %fd5, 0d3DF0000000000000;
	cvt.rzi.s32.f64 	%r45, %fd6;
	rem.s32 	%r46, %r45, %r1;
	cvt.s64.s32 	%rd6, %r46;
	add.s64 	%rd7, %rd2, %rd6;
	ld.u8 	%r47, [%rd7];
	add.s32 	%r48, %r38, %r47;
	shl.b32 	%r49, %r46, 13;
	xor.b32  	%r50, %r49, %r46;
	shr.u32 	%r51, %r50, 17;
	xor.b32  	%r52, %r51, %r50;
	shl.b32 	%r53, %r52, 5;
	xor.b32  	%r54, %r53, %r52;
	cvt.rn.f32.u32 	%f8, %r54;
	mul.f32 	%f9, %f1, %f8;
	cvt.f64.f32 	%fd7, %f9;
	mul.f64 	%fd8, %fd7, 0d3DF0000000000000;
	cvt.rzi.s32.f64 	%r55, %fd8;
	rem.s32 	%r56, %r55, %r1;
	cvt.s64.s32 	%rd8, %r56;
	add.s64 	%rd9, %rd2, %rd8;
	ld.u8 	%r57, [%rd9];
	add.s32 	%r58, %r48, %r57;
	shl.b32 	%r59, %r56, 13;
	xor.b32  	%r60, %r59, %r56;
	shr.u32 	%r61, %r60, 17;
	xor.b32  	%r62, %r61, %r60;
	shl.b32 	%r63, %r62, 5;
	xor.b32  	%r64, %r63, %r62;
	cvt.rn.f32.u32 	%f10, %r64;
	mul.f32 	%f11, %f1, %f10;
	cvt.f64.f32 	%fd9, %f11;
	mul.f64 	%fd10, %fd9, 0d3DF0000000000000;
	cvt.rzi.s32.f64 	%r65, %fd10;
	rem.s32 	%r66, %r65, %r1;
	cvt.s64.s32 	%rd10, %r66;
	add.s64 	%rd11, %rd2, %rd10;
	ld.u8 	%r67, [%rd11];
	add.s32 	%r68, %r58, %r67;
	shl.b32 	%r69, %r66, 13;
	xor.b32  	%r70, %r69, %r66;
	shr.u32 	%r71, %r70, 17;
	xor.b32  	%r72, %r71, %r70;
	shl.b32 	%r73, %r72, 5;
	xor.b32  	%r74, %r73, %r72;
	cvt.rn.f32.u32 	%f12, %r74;
	mul.f32 	%f13, %f1, %f12;
	cvt.f64.f32 	%fd11, %f13;
	mul.f64 	%fd12, %fd11, 0d3DF0000000000000;
	cvt.rzi.s32.f64 	%r75, %fd12;
	rem.s32 	%r76, %r75, %r1;
	cvt.s64.s32 	%rd12, %r76;
	add.s64 	%rd13, %rd2, %rd12;
	ld.u8 	%r77, [%rd13];
	add.s32 	%r78, %r68, %r77;
	shl.b32 	%r79, %r76, 13;
	xor.b32  	%r80, %r79, %r76;
	shr.u32 	%r81, %r80, 17;
	xor.b32  	%r82, %r81, %r80;
	shl.b32 	%r83, %r82, 5;
	xor.b32  	%r84, %r83, %r82;
	cvt.rn.f32.u32 	%f14, %r84;
	mul.f32 	%f15, %f1, %f14;
	cvt.f64.f32 	%fd13, %f15;
	mul.f64 	%fd14, %fd13, 0d3DF0000000000000;
	cvt.rzi.s32.f64 	%r85, %fd14;
	rem.s32 	%r86, %r85, %r1;
	cvt.s64.s32 	%rd14, %r86;
	add.s64 	%rd15, %rd2, %rd14;
	ld.u8 	%r87, [%rd15];
	add.s32 	%r88, %r78, %r87;
	shl.b32 	%r89, %r86, 13;
	xor.b32  	%r90, %r89, %r86;
	shr.u32 	%r91, %r90, 17;
	xor.b32  	%r92, %r91, %r90;
	shl.b32 	%r93, %r92, 5;
	xor.b32  	%r94, %r93, %r92;
	cvt.rn.f32.u32 	%f16, %r94;
	mul.f32 	%f17, %f1, %f16;
	cvt.f64.f32 	%fd15, %f17;
	mul.f64 	%fd16, %fd15, 0d3DF0000000000000;
	cvt.rzi.s32.f64 	%r95, %fd16;
	rem.s32 	%r96, %r95, %r1;
	cvt.s64.s32 	%rd16, %r96;
	add.s64 	%rd17, %rd2, %rd16;
	ld.u8 	%r97, [%rd17];
	add.s32 	%r98, %r88, %r97;
	shl.b32 	%r99, %r96, 13;
	xor.b32  	%r100, %r99, %r96;
	shr.u32 	%r101, %r100, 17;
	xor.b32  	%r102, %r101, %r100;
	shl.b32 	%r103, %r102, 5;
	xor.b32  	%r104, %r103, %r102;
	cvt.rn.f32.u32 	%f18, %r104;
	mul.f32 	%f19, %f1, %f18;
	cvt.f64.f32 	%fd17, %f19;
	mul.f64 	%fd18, %fd17, 0d3DF0000000000000;
	cvt.rzi.s32.f64 	%r105, %fd18;
	rem.s32 	%r112, %r105, %r1;
	cvt.s64.s32 	%rd18, %r112;
	add.s64 	%rd19, %rd2, %rd18;
	ld.u8 	%r106, [%rd19];
	add.s32 	%r111, %r98, %r106;
	add.s32 	%r110, %r110, 8;
	setp.ne.s32 	%p2, %r110, 10000;
	@%p2 bra 	$L__BB0_3;
	add.s32 	%r107, %r107, 1;
	setp.ne.s32 	%p3, %r107, %r2;
	@%p3 bra 	$L__BB0_2;
$L__BB0_5:
	st.global.u32 	[%rd1], %r111;
	ret;

}


// ===== COMPILED SASS (sm_100) =====

	.target	sm_100

	.elftype	@"ET_EXEC"


//--------------------- .note.nv.tkinfo           --------------------------
	.section	.note.nv.tkinfo,"",@"SHT_NOTE"
	.sectionflags	@"SHF_NOTE_NV_TKINFO"
	.tkinfo
        /*0018*/ 	.word	0x00000002
        /*0030*/ 	.string	""
        /*0030*/ 	.string	"ptxas"
        /*0030*/ 	.string	"Cuda compilation tools, release 13.0, V13.0.88"
        /*0030*/ 	.string	"Build cuda_13.0.r13.0/compiler.36424714_0"
        /*0030*/ 	.string	"-arch sm_100 -m 64 "



//--------------------- .note.nv.cuinfo           --------------------------
	.section	.note.nv.cuinfo,"",@"SHT_NOTE"
	.sectionflags	@"SHF_NOTE_NV_CUINFO"
        /*0018*/ 	.short	0x0002
        /*001a*/ 	.short	0x0064
        /*001c*/ 	.short	0x0082
	.zero		2


//--------------------- .nv.info                  --------------------------
	.section	.nv.info,"",@"SHT_CUDA_INFO"
	.align	4


	//----- nvinfo : EIATTR_REGCOUNT
	.align		4
        /*0000*/ 	.byte	0x04, 0x2f
        /*0002*/ 	.short	(.L_1 - .L_0)
	.align		4
.L_0:
        /*0004*/ 	.word	index@(_Z10kernel_gmaPPv)
        /*0008*/ 	.word	0x00000020


	//----- nvinfo : EIATTR_FRAME_SIZE
	.align		4
.L_1:
        /*000c*/ 	.byte	0x04, 0x11
        /*000e*/ 	.short	(.L_3 - .L_2)
	.align		4
.L_2:
        /*0010*/ 	.word	index@(_Z10kernel_gmaPPv)
        /*0014*/ 	.word	0x00000000


	//----- nvinfo : EIATTR_MIN_STACK_SIZE
	.align		4
.L_3:
        /*0018*/ 	.byte	0x04, 0x12
        /*001a*/ 	.short	(.L_5 - .L_4)
	.align		4
.L_4:
        /*001c*/ 	.word	index@(_Z10kernel_gmaPPv)
        /*0020*/ 	.word	0x00000000
.L_5:


//--------------------- .nv.compat                --------------------------
	.section	.nv.compat,"",@"SHT_CUDA_COMPAT_INFO"
	.align	4
        /*0000*/ 	.byte	0x02, 0x09, 0x00, 0x00, 0x02, 0x02, 0x01, 0x00, 0x02, 0x05, 0x05, 0x00, 0x03, 0x07, 0x01, 0x01
        /*0010*/ 	.byte	0x02, 0x03, 0x00, 0x00, 0x02, 0x06, 0x01, 0x00, 0x04, 0x0b, 0x08, 0x00, 0x01, 0x00, 0x00, 0x00
        /*0020*/ 	.byte	0x00, 0x00, 0x00, 0x00


//--------------------- .nv.info._Z10kernel_gmaPPv --------------------------
	.section	.nv.info._Z10kernel_gmaPPv,"",@"SHT_CUDA_INFO"
	.sectionflags	@""
	.align	4


	//----- nvinfo : EIATTR_CUDA_API_VERSION
	.align		4
        /*0000*/ 	.byte	0x04, 0x37
        /*0002*/ 	.short	(.L_7 - .L_6)
.L_6:
        /*0004*/ 	.word	0x00000082


	//----- nvinfo : EIATTR_KPARAM_INFO
	.align		4
.L_7:
        /*0008*/ 	.byte	0x04, 0x17
        /*000a*/ 	.short	(.L_9 - .L_8)
.L_8:
        /*000c*/ 	.word	0x00000000
        /*0010*/ 	.short	0x0000
        /*0012*/ 	.short	0x0000
        /*0014*/ 	.byte	0x00, 0xf5, 0x21, 0x00


	//----- nvinfo : EIATTR_SPARSE_MMA_MASK
	.align		4
.L_9:
        /*0018*/ 	.byte	0x03, 0x50
        /*001a*/ 	.short	0x0000


	//----- nvinfo : EIATTR_MAXREG_COUNT
	.align		4
        /*001c*/ 	.byte	0x03, 0x1b
        /*001e*/ 	.short	0x00ff


	//----- nvinfo : EIATTR_MERCURY_ISA_VERSION
	.align		4
        /*0020*/ 	.byte	0x03, 0x5f
        /*0022*/ 	.short	0x0101


	//----- nvinfo : EIATTR_VRC_CTA_INIT_COUNT
	.align		4
        /*0024*/ 	.byte	0x02, 0x4a
	.zero		1
	.zero		1


	//----- nvinfo : EIATTR_EXIT_INSTR_OFFSETS
	.align		4
        /*0028*/ 	.byte	0x04, 0x1c
        /*002a*/ 	.short	(.L_11 - .L_10)


	//   ....[0]....
.L_10:
        /*002c*/ 	.word	0x00001180


	//----- nvinfo : EIATTR_CBANK_PARAM_SIZE
	.align		4
.L_11:
        /*0030*/ 	.byte	0x03, 0x19
        /*0032*/ 	.short	0x0008


	//----- nvinfo : EIATTR_PARAM_CBANK
	.align		4
        /*0034*/ 	.byte	0x04, 0x0a
        /*0036*/ 	.short	(.L_13 - .L_12)
	.align		4
.L_12:
        /*0038*/ 	.word	index@(.nv.constant0._Z10kernel_gmaPPv)
        /*003c*/ 	.short	0x0380
        /*003e*/ 	.short	0x0008


	//----- nvinfo : EIATTR_SW_WAR
	.align		4
.L_13:
        /*0040*/ 	.byte	0x04, 0x36
        /*0042*/ 	.short	(.L_15 - .L_14)
.L_14:
        /*0044*/ 	.word	0x00000008
.L_15:


//--------------------- .nv.callgraph             --------------------------
	.section	.nv.callgraph,"",@"SHT_CUDA_CALLGRAPH"
	.align	4
	.sectionentsize	8
	.align		4
        /*0000*/ 	.word	0x00000000
	.align		4
        /*0004*/ 	.word	0xffffffff
	.align		4
        /*0008*/ 	.word	0x00000000
	.align		4
        /*000c*/ 	.word	0xfffffffe
	.align		4
        /*0010*/ 	.word	0x00000000
	.align		4
        /*0014*/ 	.word	0xfffffffd
	.align		4
        /*0018*/ 	.word	0x00000000
	.align		4
        /*001c*/ 	.word	0xfffffffc


//--------------------- .text._Z10kernel_gmaPPv   --------------------------
	.section	.text._Z10kernel_gmaPPv,"ax",@progbits
	.align	128
.text._Z10kernel_gmaPPv:
        .type           _Z10kernel_gmaPPv,@function
        .size           _Z10kernel_gmaPPv,(.L_x_4 - _Z10kernel_gmaPPv)
        .other          _Z10kernel_gmaPPv,@"STO_CUDA_ENTRY STV_DEFAULT"
_Z10kernel_gmaPPv:
[----:B------:R-:W-:Y:S08]  /*0000*/  LDC R1, c[0x0][0x37c] ;  /* 0x0000df00ff017b82 */ /* 0x000ff00000000800 */
[----:B------:R-:W0:Y:S01]  /*0010*/  LDC.64 R4, c[0x0][0x380] ;  /* 0x0000e000ff047b82 */ /* 0x000e220000000a00 */
[----:B------:R-:W0:Y:S02]  /*0020*/  LDCU.64 UR6, c[0x0][0x358] ;  /* 0x00006b00ff0677ac */ /* 0x000e240008000a00 */
[----:B0-----:R-:W2:Y:S01]  /*0030*/  LDG.E R0, desc[UR6][R4.64+0x8] ;  /* 0x0000080604007981 */ /* 0x001ea2000c1e1900 */
[----:B------:R-:W-:Y:S01]  /*0040*/  IMAD.MOV.U32 R11, RZ, RZ, RZ ;  /* 0x000000ffff0b7224 */ /* 0x000fe200078e00ff */
[----:B--2---:R-:W-:-:S13]  /*0050*/  ISETP.GE.AND P0, PT, R0, 0x1, PT ;  /* 0x000000010000780c */ /* 0x004fda0003f06270 */
[----:B------:R-:W-:Y:S05]  /*0060*/  @!P0 BRA `(.L_x_0) ;  /* 0x00000010003c8947 */ /* 0x000fea0003800000 */
[----:B------:R-:W2:Y:S01]  /*0070*/  LDG.E R3, desc[UR6][R4.64] ;  /* 0x0000000604037981 */ /* 0x000ea2000c1e1900 */
[----:B------:R-:W0:Y:S01]  /*0080*/  S2R R6, SR_TID.Y ;  /* 0x0000000000067919 */ /* 0x000e220000002200 */
[----:B------:R-:W0:Y:S01]  /*0090*/  S2R R7, SR_TID.X ;  /* 0x0000000000077919 */ /* 0x000e220000002100 */
[----:B------:R-:W0:Y:S01]  /*00a0*/  LDCU UR4, c[0x0][0x360] ;  /* 0x00006c00ff0477ac */ /* 0x000e220008000800 */
[----:B------:R1:W5:Y:S01]  /*00b0*/  LDG.E.64 R12, desc[UR6][R4.64+0x10] ;  /* 0x00001006040c7981 */ /* 0x000362000c1e1b00 */
[----:B0-----:R-:W-:Y:S01]  /*00c0*/  IMAD R6, R6, UR4, R7 ;  /* 0x0000000406067c24 */ /* 0x001fe2000f8e0207 */
[----:B------:R-:W-:-:S03]  /*00d0*/  UMOV UR4, URZ ;  /* 0x000000ff00047c82 */ /* 0x000fc60008000000 */
[----:B------:R-:W-:-:S05]  /*00e0*/  IMAD.SHL.U32 R7, R6, 0x2000, RZ ;  /* 0x0000200006077824 */ /* 0x000fca00078e00ff */
[----:B------:R-:W-:-:S04]  /*00f0*/  LOP3.LUT R7, R7, R6, RZ, 0x3c, !PT ;  /* 0x0000000607077212 */ /* 0x000fc800078e3cff */
[----:B------:R-:W-:-:S04]  /*0100*/  SHF.R.U32.HI R6, RZ, 0x11, R7 ;  /* 0x00000011ff067819 */ /* 0x000fc80000011607 */
[----:B------:R-:W-:-:S05]  /*0110*/  LOP3.LUT R6, R6, R7, RZ, 0x3c, !PT ;  /* 0x0000000706067212 */ /* 0x000fca00078e3cff */
[----:B-1----:R-:W-:-:S05]  /*0120*/  IMAD.SHL.U32 R5, R6, 0x20, RZ ;  /* 0x0000002006057824 */ /* 0x002fca00078e00ff */
[----:B------:R-:W-:-:S04]  /*0130*/  LOP3.LUT R5, R5, R6, RZ, 0x3c, !PT ;  /* 0x0000000605057212 */ /* 0x000fc800078e3cff */
[----:B------:R-:W-:Y:S02]  /*0140*/  I2FP.F32.U32 R5, R5 ;  /* 0x0000000500057245 */ /* 0x000fe40000201000 */
[-C--:B--2---:R-:W-:Y:S02]  /*0150*/  IABS R2, R3.reuse ;  /* 0x0000000300027213 */ /* 0x084fe40000000000 */
[-C--:B------:R-:W-:Y:S02]  /*0160*/  I2FP.F32.S32 R4, R3.reuse ;  /* 0x0000000300047245 */ /* 0x080fe40000201400 */
[----:B------:R-:W0:Y:S01]  /*0170*/  I2F.RP R10, R2 ;  /* 0x00000002000a7306 */ /* 0x000e220000209400 */
[----:B------:R-:W-:Y:S02]  /*0180*/  IABS R14, R3 ;  /* 0x00000003000e7213 */ /* 0x000fe40000000000 */
[----:B------:R-:W-:-:S05]  /*0190*/  FMUL R5, R4, R5 ;  /* 0x0000000504057220 */ /* 0x000fca0000400000 */
[----:B------:R1:W2:Y:S08]  /*01a0*/  F2F.F64.F32 R6, R5 ;  /* 0x0000000500067310 */ /* 0x0002b00000201800 */
[----:B0-----:R-:W0:Y:S01]  /*01b0*/  MUFU.RCP R10, R10 ;  /* 0x0000000a000a7308 */ /* 0x001e220000001000 */
[----:B-1----:R-:W-:Y:S01]  /*01c0*/  IMAD.MOV R5, RZ, RZ, -R14 ;  /* 0x000000ffff057224 */ /* 0x002fe200078e0a0e */
[----:B--2---:R-:W-:Y:S01]  /*01d0*/  DMUL R6, R6, 2.3283064365386962891e-10 ;  /* 0x3df0000006067828 */ /* 0x004fe20000000000 */
[----:B0-----:R-:W-:-:S09]  /*01e0*/  VIADD R8, R10, 0xffffffe ;  /* 0x0ffffffe0a087836 */ /* 0x001fd20000000000 */
[----:B------:R-:W0:Y:S08]  /*01f0*/  F2I.F64.TRUNC R6, R6 ;  /* 0x0000000600067311 */ /* 0x000e30000030d100 */
[----:B------:R1:W2:Y:S01]  /*0200*/  F2I.FTZ.U32.TRUNC.NTZ R9, R8 ;  /* 0x0000000800097305 */ /* 0x0002a2000021f000 */
[----:B0-----:R-:W-:Y:S01]  /*0210*/  IABS R10, R6 ;  /* 0x00000006000a7213 */ /* 0x001fe20000000000 */
[----:B-1----:R-:W-:Y:S01]  /*0220*/  IMAD.MOV.U32 R8, RZ, RZ, RZ ;  /* 0x000000ffff087224 */ /* 0x002fe200078e00ff */
[----:B------:R-:W-:Y:S01]  /*0230*/  ISETP.GE.AND P2, PT, R6, RZ, PT ;  /* 0x000000ff0600720c */ /* 0x000fe20003f46270 */
[----:B--2---:R-:W-:-:S04]  /*0240*/  IMAD.MOV R11, RZ, RZ, -R9 ;  /* 0x000000ffff0b7224 */ /* 0x004fc800078e0a09 */
[----:B------:R-:W-:-:S04]  /*0250*/  IMAD R11, R11, R2, RZ ;  /* 0x000000020b0b7224 */ /* 0x000fc800078e02ff */
[----:B------:R-:W-:-:S04]  /*0260*/  IMAD.HI.U32 R9, R9, R11, R8 ;  /* 0x0000000b09097227 */ /* 0x000fc800078e0008 */
[----:B------:R-:W-:Y:S02]  /*0270*/  IMAD.MOV.U32 R8, RZ, RZ, R10 ;  /* 0x000000ffff087224 */ /* 0x000fe400078e000a */
[----:B------:R-:W-:Y:S02]  /*0280*/  IMAD.MOV.U32 R11, RZ, RZ, RZ ;  /* 0x000000ffff0b7224 */ /* 0x000fe400078e00ff */
[----:B------:R-:W-:-:S04]  /*0290*/  IMAD.HI.U32 R9, R9, R8, RZ ;  /* 0x0000000809097227 */ /* 0x000fc800078e00ff */
[----:B------:R-:W-:-:S05]  /*02a0*/  IMAD R9, R9, R5, R8 ;  /* 0x0000000509097224 */ /* 0x000fca00078e0208 */
[----:B------:R-:W-:-:S13]  /*02b0*/  ISETP.GT.U32.AND P0, PT, R2, R9, PT ;  /* 0x000000090200720c */ /* 0x000fda0003f04070 */
[----:B------:R-:W-:Y:S01]  /*02c0*/  @!P0 IMAD.IADD R9, R9, 0x1, -R2 ;  /* 0x0000000109098824 */ /* 0x000fe200078e0a02 */
[----:B------:R-:W-:-:S04]  /*02d0*/  ISETP.NE.AND P0, PT, R3, RZ, PT ;  /* 0x000000ff0300720c */ /* 0x000fc80003f05270 */
[----:B------:R-:W-:-:S13]  /*02e0*/  ISETP.GT.U32.AND P1, PT, R2, R9, PT ;  /* 0x000000090200720c */ /* 0x000fda0003f24070 */
[----:B------:R-:W-:-:S04]  /*02f0*/  @!P1 IMAD.IADD R9, R9, 0x1, -R2 ;  /* 0x0000000109099824 */ /* 0x000fc800078e0a02 */
[----:B------:R-:W-:Y:S01]  /*0300*/  @!P2 IMAD.MOV R9, RZ, RZ, -R9 ;  /* 0x000000ffff09a224 */ /* 0x000fe200078e0a09 */
[----:B------:R-:W-:-:S05]  /*0310*/  @!P0 LOP3.LUT R9, RZ, R3, RZ, 0x33, !PT ;  /* 0x00000003ff098212 */ /* 0x000fca00078e33ff */
[----:B------:R-:W-:-:S07]  /*0320*/  IMAD.MOV.U32 R19, RZ, RZ, R9 ;  /* 0x000000ffff137224 */ /* 0x000fce00078e0009 */
.L_x_2:
[----:B------:R-:W-:Y:S01]  /*0330*/  IABS R6, R3 ;  /* 0x0000000300067213 */ /* 0x000fe20000000000 */
[----:B------:R-:W-:Y:S01]  /*0340*/  UIADD3 UR4, UPT, UPT, UR4, 0x1, URZ ;  /* 0x0000000104047890 */ /* 0x000fe2000fffe0ff */
[----:B------:R-:W-:Y:S02]  /*0350*/  UMOV UR5, URZ ;  /* 0x000000ff00057c82 */ /* 0x000fe40008000000 */
[----:B------:R-:W0:Y:S03]  /*0360*/  I2F.RP R5, R6 ;  /* 0x0000000600057306 */ /* 0x000e260000209400 */
[----:B------:R-:W-:-:S05]  /*0370*/  ISETP.NE.AND P0, PT, R0, UR4, PT ;  /* 0x0000000400007c0c */ /* 0x000fca000bf05270 */
[----:B0-----:R-:W0:Y:S02]  /*0380*/  MUFU.RCP R5, R5 ;  /* 0x0000000500057308 */ /* 0x001e240000001000 */
[----:B0-----:R-:W-:-:S06]  /*0390*/  VIADD R8, R5, 0xffffffe ;  /* 0x0ffffffe05087836 */ /* 0x001fcc0000000000 */
[----:B------:R0:W1:Y:S02]  /*03a0*/  F2I.FTZ.U32.TRUNC.NTZ R9, R8 ;  /* 0x0000000800097305 */ /* 0x000064000021f000 */
[----:B0-----:R-:W-:Y:S02]  /*03b0*/  IMAD.MOV.U32 R8, RZ, RZ, RZ ;  /* 0x000000ffff087224 */ /* 0x001fe400078e00ff */
[----:B-1----:R-:W-:-:S04]  /*03c0*/  IMAD.MOV R7, RZ, RZ, -R9 ;  /* 0x000000ffff077224 */ /* 0x002fc800078e0a09 */
[----:B------:R-:W-:-:S04]  /*03d0*/  IMAD R7, R7, R6, RZ ;  /* 0x0000000607077224 */ /* 0x000fc800078e02ff */
[----:B------:R-:W-:-:S07]  /*03e0*/  IMAD.HI.U32 R2, R9, R7, R8 ;  /* 0x0000000709027227 */ /* 0x000fce00078e0008 */
.L_x_1:
[----:B------:R-:W-:Y:S01]  /*03f0*/  IMAD.SHL.U32 R8, R19, 0x2000, RZ ;  /* 0x0000200013087824 */ /* 0x000fe200078e00ff */
[----:B------:R-:W-:-:S04]  /*0400*/  IABS R7, R3 ;  /* 0x0000000300077213 */ /* 0x000fc80000000000 */
[----:B------:R-:W-:Y:S01]  /*0410*/  LOP3.LUT R8, R8, R19, RZ, 0x3c, !PT ;  /* 0x0000001308087212 */ /* 0x000fe200078e3cff */
[----:B------:R-:W-:-:S03]  /*0420*/  IMAD.MOV R14, RZ, RZ, -R7 ;  /* 0x000000ffff0e7224 */ /* 0x000fc600078e0a07 */
[----:B------:R-:W-:-:S04]  /*0430*/  SHF.R.U32.HI R5, RZ, 0x11, R8 ;  /* 0x00000011ff057819 */ /* 0x000fc80000011608 */
[----:B------:R-:W-:-:S05]  /*0440*/  LOP3.LUT R5, R5, R8, RZ, 0x3c, !PT ;  /* 0x0000000805057212 */ /* 0x000fca00078e3cff */
[----:B------:R-:W-:-:S05]  /*0450*/  IMAD.SHL.U32 R8, R5, 0x20, RZ ;  /* 0x0000002005087824 */ /* 0x000fca00078e00ff */
[----:B------:R-:W-:-:S04]  /*0460*/  LOP3.LUT R8, R8, R5, RZ, 0x3c, !PT ;  /* 0x0000000508087212 */ /* 0x000fc800078e3cff */
[----:B------:R-:W-:-:S05]  /*0470*/  I2FP.F32.U32 R5, R8 ;  /* 0x0000000800057245 */ /* 0x000fca0000201000 */
[----:B------:R-:W-:-:S04]  /*0480*/  FMUL R5, R4, R5 ;  /* 0x0000000504057220 */ /* 0x000fc80000400000 */
[----:B------:R-:W0:Y:S02]  /*0490*/  F2F.F64.F32 R8, R5 ;  /* 0x0000000500087310 */ /* 0x000e240000201800 */
[----:B0-----:R-:W-:-:S10]  /*04a0*/  DMUL R8, R8, 2.3283064365386962891e-10 ;  /* 0x3df0000008087828 */ /* 0x001fd40000000000 */
[----:B------:R0:W1:Y:S02]  /*04b0*/  F2I.F64.TRUNC R8, R8 ;  /* 0x0000000800087311 */ /* 0x000064000030d100 */
[----:B0-----:R-:W-:Y:S02]  /*04c0*/  LOP3.LUT R9, RZ, R3, RZ, 0x33, !PT ;  /* 0x00000003ff097212 */ /* 0x001fe400078e33ff */
[----:B-1----:R-:W-:Y:S02]  /*04d0*/  IABS R15, R8 ;  /* 0x00000008000f7213 */ /* 0x002fe40000000000 */
[----:B------:R-:W-:-:S03]  /*04e0*/  ISETP.GE.AND P2, PT, R8, RZ, PT ;  /* 0x000000ff0800720c */ /* 0x000fc60003f46270 */
[----:B------:R-:W-:-:S04]  /*04f0*/  IMAD.HI.U32 R7, R2, R15, RZ ;  /* 0x0000000f02077227 */ /* 0x000fc800078e00ff */
[----:B------:R-:W-:Y:S01]  /*0500*/  IMAD R2, R7, R14, R15 ;  /* 0x0000000e07027224 */ /* 0x000fe200078e020f */
[----:B------:R-:W-:-:S04]  /*0510*/  IABS R7, R3 ;  /* 0x0000000300077213 */ /* 0x000fc80000000000 */
[----:B------:R-:W-:-:S13]  /*0520*/  ISETP.GT.U32.AND P1, PT, R6, R2, PT ;  /* 0x000000020600720c */ /* 0x000fda0003f24070 */
[----:B------:R-:W-:-:S05]  /*0530*/  @!P1 IMAD.IADD R2, R2, 0x1, -R7 ;  /* 0x0000000102029824 */ /* 0x000fca00078e0a07 */
[----:B------:R-:W-:Y:S02]  /*0540*/  ISETP.GT.U32.AND P1, PT, R6, R2, PT ;  /* 0x000000020600720c */ /* 0x000fe40003f24070 */
[----:B------:R-:W0:Y:S11]  /*0550*/  I2F.RP R6, R7 ;  /* 0x0000000700067306 */ /* 0x000e360000209400 */
[----:B------:R-:W-:Y:S01]  /*0560*/  @!P1 IMAD.IADD R2, R2, 0x1, -R7 ;  /* 0x0000000102029824 */ /* 0x000fe200078e0a07 */
[----:B------:R-:W-:-:S03]  /*0570*/  ISETP.NE.AND P1, PT, R3, RZ, PT ;  /* 0x000000ff0300720c */ /* 0x000fc60003f25270 */
[----:B------:R-:W-:Y:S01]  /*0580*/  @!P2 IMAD.MOV R2, RZ, RZ, -R2 ;  /* 0x000000ffff02a224 */ /* 0x000fe200078e0a02 */
[----:B0-----:R-:W0:Y:S04]  /*0590*/  MUFU.RCP R6, R6 ;  /* 0x0000000600067308 */ /* 0x001e280000001000 */
[----:B------:R-:W-:-:S05]  /*05a0*/  SEL R19, R9, R2, !P1 ;  /* 0x0000000209137207 */ /* 0x000fca0004800000 */
[----:B------:R-:W-:-:S05]  /*05b0*/  IMAD.SHL.U32 R2, R19, 0x2000, RZ ;  /* 0x0000200013027824 */ /* 0x000fca00078e00ff */
[----:B------:R-:W-:Y:S01]  /*05c0*/  LOP3.LUT R2, R2, R19, RZ, 0x3c, !PT ;  /* 0x0000001302027212 */ /* 0x000fe200078e3cff */
[----:B0-----:R-:W-:-:S03]  /*05d0*/  VIADD R16, R6, 0xffffffe ;  /* 0x0ffffffe06107836 */ /* 0x001fc60000000000 */
[----:B------:R-:W-:Y:S01]  /*05e0*/  SHF.R.U32.HI R5, RZ, 0x11, R2 ;  /* 0x00000011ff057819 */ /* 0x000fe20000011602 */
[----:B------:R0:W1:Y:S03]  /*05f0*/  F2I.FTZ.U32.TRUNC.NTZ R17, R16 ;  /* 0x0000001000117305 */ /* 0x000066000021f000 */
[----:B------:R-:W-:-:S05]  /*0600*/  LOP3.LUT R5, R5, R2, RZ, 0x3c, !PT ;  /* 0x0000000205057212 */ /* 0x000fca00078e3cff */
[----:B------:R-:W-:Y:S02]  /*0610*/  IMAD.SHL.U32 R2, R5, 0x20, RZ ;  /* 0x0000002005027824 */ /* 0x000fe400078e00ff */
[----:B0-----:R-:W-:-:S03]  /*0620*/  IMAD.MOV.U32 R16, RZ, RZ, RZ ;  /* 0x000000ffff107224 */ /* 0x001fc600078e00ff */
[----:B------:R-:W-:-:S04]  /*0630*/  LOP3.LUT R2, R2, R5, RZ, 0x3c, !PT ;  /* 0x0000000502027212 */ /* 0x000fc800078e3cff */
[----:B------:R-:W-:Y:S01]  /*0640*/  I2FP.F32.U32 R5, R2 ;  /* 0x0000000200057245 */ /* 0x000fe20000201000 */
[----:B-1----:R-:W-:-:S04]  /*0650*/  IMAD.MOV R2, RZ, RZ, -R17 ;  /* 0x000000ffff027224 */ /* 0x002fc800078e0a11 */
[----:B------:R-:W-:Y:S01]  /*0660*/  FMUL R5, R4, R5 ;  /* 0x0000000504057220 */ /* 0x000fe20000400000 */
[----:B------:R-:W-:-:S03]  /*0670*/  IMAD R15, R2, R7, RZ ;  /* 0x00000007020f7224 */ /* 0x000fc600078e02ff */
[----:B------:R-:W0:Y:S01]  /*0680*/  F2F.F64.F32 R20, R5 ;  /* 0x0000000500147310 */ /* 0x000e220000201800 */
[----:B------:R-:W-:Y:S01]  /*0690*/  IMAD.HI.U32 R2, R17, R15, R16 ;  /* 0x0000000f11027227 */ /* 0x000fe200078e0010 */
[----:B0-----:R-:W-:-:S10]  /*06a0*/  DMUL R20, R20, 2.3283064365386962891e-10 ;  /* 0x3df0000014147828 */ /* 0x001fd40000000000 */
[----:B------:R-:W0:Y:S02]  /*06b0*/  F2I.F64.TRUNC R20, R20 ;  /* 0x0000001400147311 */ /* 0x000e24000030d100 */
[----:B0-----:R-:W-:Y:S02]  /*06c0*/  IABS R6, R20 ;  /* 0x0000001400067213 */ /* 0x001fe40000000000 */
[----:B------:R-:W-:-:S03]  /*06d0*/  ISETP.GE.AND P3, PT, R20, RZ, PT ;  /* 0x000000ff1400720c */ /* 0x000fc60003f66270 */
[----:B------:R-:W-:Y:S02]  /*06e0*/  IMAD.MOV.U32 R15, RZ, RZ, R6 ;  /* 0x000000ffff0f7224 */ /* 0x000fe400078e0006 */
[----:B------:R-:W-:Y:S02]  /*06f0*/  IMAD.MOV.U32 R6, RZ, RZ, R7 ;  /* 0x000000ffff067224 */ /* 0x000fe400078e0007 */
[----:B------:R-:W-:-:S04]  /*0700*/  IMAD.HI.U32 R5, R2, R15, RZ ;  /* 0x0000000f02057227 */ /* 0x000fc800078e00ff */
[----:B------:R-:W-:-:S05]  /*0710*/  IMAD R5, R5, R14, R15 ;  /* 0x0000000e05057224 */ /* 0x000fca00078e020f */
[----:B------:R-:W-:-:S13]  /*0720*/  ISETP.GT.U32.AND P2, PT, R6, R5, PT ;  /* 0x000000050600720c */ /* 0x000fda0003f44070 */
[----:B------:R-:W-:-:S05]  /*0730*/  @!P2 IMAD.IADD R5, R5, 0x1, -R7 ;  /* 0x000000010505a824 */ /* 0x000fca00078e0a07 */
[----:B------:R-:W-:-:S13]  /*0740*/  ISETP.GT.U32.AND P2, PT, R6, R5, PT ;  /* 0x000000050600720c */ /* 0x000fda0003f44070 */
[----:B------:R-:W-:-:S04]  /*0750*/  @!P2 IMAD.IADD R5, R5, 0x1, -R7 ;  /* 0x000000010505a824 */ /* 0x000fc800078e0a07 */
[----:B------:R-:W-:-:S05]  /*0760*/  @!P3 IMAD.MOV R5, RZ, RZ, -R5 ;  /* 0x000000ffff05b224 */ /* 0x000fca00078e0a05 */
[----:B------:R-:W-:-:S05]  /*0770*/  SEL R23, R9, R5, !P1 ;  /* 0x0000000509177207 */ /* 0x000fca0004800000 */
[----:B------:R-:W-:-:S05]  /*0780*/  IMAD.SHL.U32 R8, R23, 0x2000, RZ ;  /* 0x0000200017087824 */ /* 0x000fca00078e00ff */
[----:B------:R-:W-:-:S04]  /*0790*/  LOP3.LUT R8, R8, R23, RZ, 0x3c, !PT ;  /* 0x0000001708087212 */ /* 0x000fc800078e3cff */
        /* <DEDUP_REMOVED lines=8> */
[----:B------:R-:W0:Y:S02]  /*0820*/  F2I.F64.TRUNC R16, R16 ;  /* 0x0000001000107311 */ /* 0x000e24000030d100 */
[----:B0-----:R-:W-:Y:S02]  /*0830*/  IABS R21, R16 ;  /* 0x0000001000157213 */ /* 0x001fe40000000000 */
[----:B------:R-:W-:-:S03]  /*0840*/  ISETP.GE.AND P3, PT, R16, RZ, PT ;  /* 0x000000ff1000720c */ /* 0x000fc60003f66270 */
        /* <DEDUP_REMOVED lines=90> */
[----:B------:R-:W-:Y:S01]  /*0df0*/  @!P3 IMAD.MOV R21, RZ, RZ, -R21 ;  /* 0x000000ffff15b224 */ /* 0x000fe200078e0a15 */
[----:B-----5:R-:W-:-:S04]  /*0e00*/  IADD3 R18, P3, PT, R12, R19, RZ ;  /* 0x000000130c127210 */ /* 0x020fc80007f7e0ff */
[----:B------:R-:W-:Y:S02]  /*0e10*/  SEL R25, R9, R21, !P1 ;  /* 0x0000001509197207 */ /* 0x000fe40004800000 */
[----:B------:R-:W-:-:S03]  /*0e20*/  LEA.HI.X.SX32 R19, R19, R13, 0x1, P3 ;  /* 0x0000000d13137211 */ /* 0x000fc600018f0eff */
[----:B------:R-:W-:Y:S02]  /*0e30*/  IMAD.SHL.U32 R16, R25, 0x2000, RZ ;  /* 0x0000200019107824 */ /* 0x000fe400078e00ff */
[----:B------:R0:W2:Y:S03]  /*0e40*/  LD.E.U8 R18, desc[UR6][R18.64] ;  /* 0x0000000612127980 */ /* 0x0000a6000c101100 */
[----:B------:R-:W-:-:S04]  /*0e50*/  LOP3.LUT R16, R16, R25, RZ, 0x3c, !PT ;  /* 0x0000001910107212 */ /* 0x000fc800078e3cff */
[----:B------:R-:W-:-:S04]  /*0e60*/  SHF.R.U32.HI R17, RZ, 0x11, R16 ;  /* 0x00000011ff117819 */ /* 0x000fc80000011610 */
[----:B------:R-:W-:-:S05]  /*0e70*/  LOP3.LUT R17, R17, R16, RZ, 0x3c, !PT ;  /* 0x0000001011117212 */ /* 0x000fca00078e3cff */
[----:B------:R-:W-:-:S05]  /*0e80*/  IMAD.SHL.U32 R16, R17, 0x20, RZ ;  /* 0x0000002011107824 */ /* 0x000fca00078e00ff */
[----:B------:R-:W-:-:S04]  /*0e90*/  LOP3.LUT R16, R16, R17, RZ, 0x3c, !PT ;  /* 0x0000001110107212 */ /* 0x000fc800078e3cff */
[----:B------:R-:W-:-:S05]  /*0ea0*/  I2FP.F32.U32 R17, R16 ;  /* 0x0000001000117245 */ /* 0x000fca0000201000 */
[----:B------:R-:W-:-:S06]  /*0eb0*/  FMUL R17, R4, R17 ;  /* 0x0000001104117220 */ /* 0x000fcc0000400000 */
[----:B------:R-:W1:Y:S02]  /*0ec0*/  F2F.F64.F32 R16, R17 ;  /* 0x0000001100107310 */ /* 0x000e640000201800 */
[----:B-1----:R-:W-:Y:S01]  /*0ed0*/  DMUL R20, R16, 2.3283064365386962891e-10 ;  /* 0x3df0000010147828 */ /* 0x002fe20000000000 */
[----:B------:R-:W-:-:S04]  /*0ee0*/  IADD3 R16, P4, PT, R12, R23, RZ ;  /* 0x000000170c107210 */ /* 0x000fc80007f9e0ff */
[----:B------:R-:W-:-:S05]  /*0ef0*/  LEA.HI.X.SX32 R17, R23, R13, 0x1, P4 ;  /* 0x0000000d17117211 */ /* 0x000fca00020f0eff */
[----:B------:R-:W1:Y:S02]  /*0f00*/  F2I.F64.TRUNC R20, R20 ;  /* 0x0000001400147311 */ /* 0x000e64000030d100 */
[----:B-1----:R-:W-:Y:S02]  /*0f10*/  IABS R29, R20 ;  /* 0x00000014001d7213 */ /* 0x002fe40000000000 */
[----:B------:R-:W-:-:S03]  /*0f20*/  ISETP.GE.AND P3, PT, R20, RZ, PT ;  /* 0x000000ff1400720c */ /* 0x000fc60003f66270 */
[----:B------:R-:W-:-:S04]  /*0f30*/  IMAD.HI.U32 R27, R2, R29, RZ ;  /* 0x0000001d021b7227 */ /* 0x000fc800078e00ff */
[----:B------:R-:W-:Y:S01]  /*0f40*/  IMAD R27, R27, R14, R29 ;  /* 0x0000000e1b1b7224 */ /* 0x000fe200078e021d */
[C---:B------:R-:W-:Y:S02]  /*0f50*/  IADD3 R20, P4, PT, R12.reuse, R10, RZ ;  /* 0x0000000a0c147210 */ /* 0x040fe40007f9e0ff */
[----:B------:R-:W-:Y:S02]  /*0f60*/  IADD3 R14, P5, PT, R12, R15, RZ ;  /* 0x0000000f0c0e7210 */ /* 0x000fe40007fbe0ff */
[----:B------:R-:W-:-:S13]  /*0f70*/  ISETP.GT.U32.AND P2, PT, R6, R27, PT ;  /* 0x0000001b0600720c */ /* 0x000fda0003f44070 */
[----:B------:R-:W-:-:S05]  /*0f80*/  @!P2 IMAD.IADD R27, R27, 0x1, -R7 ;  /* 0x000000011b1ba824 */ /* 0x000fca00078e0a07 */
[----:B------:R-:W-:Y:S02]  /*0f90*/  ISETP.GT.U32.AND P2, PT, R6, R27, PT ;  /* 0x0000001b0600720c */ /* 0x000fe40003f44070 */
[-C--:B------:R-:W-:Y:S02]  /*0fa0*/  LEA.HI.X.SX32 R21, R10, R13.reuse, 0x1, P4 ;  /* 0x0000000d0a157211 */ /* 0x080fe400020f0eff */
[----:B------:R-:W-:-:S04]  /*0fb0*/  LEA.HI.X.SX32 R15, R15, R13, 0x1, P5 ;  /* 0x0000000d0f0f7211 */ /* 0x000fc800028f0eff */
[----:B------:R-:W3:Y:S04]  /*0fc0*/  LD.E.U8 R21, desc[UR6][R20.64] ;  /* 0x0000000614157980 */ /* 0x000ee8000c101100 */
[----:B------:R-:W3:Y:S01]  /*0fd0*/  LD.E.U8 R14, desc[UR6][R14.64] ;  /* 0x000000060e0e7980 */ /* 0x000ee2000c101100 */
[----:B------:R-:W-:-:S03]  /*0fe0*/  @!P2 IMAD.IADD R27, R27, 0x1, -R7 ;  /* 0x000000011b1ba824 */ /* 0x000fc600078e0a07 */
[----:B------:R1:W2:Y:S01]  /*0ff0*/  LD.E.U8 R7, desc[UR6][R16.64] ;  /* 0x0000000610077980 */ /* 0x0002a2000c101100 */
[----:B------:R-:W-:Y:S01]  /*1000*/  @!P3 IMAD.MOV R27, RZ, RZ, -R27 ;  /* 0x000000ffff1bb224 */ /* 0x000fe200078e0a1b */
[C---:B------:R-:W-:Y:S02]  /*1010*/  IADD3 R22, P2, PT, R12.reuse, R8, RZ ;  /* 0x000000080c167210 */ /* 0x040fe40007f5e0ff */
[----:B------:R-:W-:Y:S02]  /*1020*/  IADD3 R26, P3, PT, R12, R5, RZ ;  /* 0x000000050c1a7210 */ /* 0x000fe40007f7e0ff */
[----:B0-----:R-:W-:Y:S02]  /*1030*/  SEL R19, R9, R27, !P1 ;  /* 0x0000001b09137207 */ /* 0x001fe40004800000 */
[-C--:B------:R-:W-:Y:S02]  /*1040*/  LEA.HI.X.SX32 R23, R8, R13.reuse, 0x1, P2 ;  /* 0x0000000d08177211 */ /* 0x080fe400010f0eff */
[----:B------:R-:W-:-:S02]  /*1050*/  LEA.HI.X.SX32 R27, R5, R13, 0x1, P3 ;  /* 0x0000000d051b7211 */ /* 0x000fc400018f0eff */
[C---:B------:R-:W-:Y:S01]  /*1060*/  IADD3 R8, P1, PT, R12.reuse, R25, RZ ;  /* 0x000000190c087210 */ /* 0x040fe20007f3e0ff */
[----:B------:R-:W4:Y:S01]  /*1070*/  LD.E.U8 R22, desc[UR6][R22.64] ;  /* 0x0000000616167980 */ /* 0x000f22000c101100 */
[----:B-1----:R-:W-:Y:S02]  /*1080*/  IADD3 R16, P2, PT, R12, R19, RZ ;  /* 0x000000130c107210 */ /* 0x002fe40007f5e0ff */
[-C--:B------:R-:W-:Y:S01]  /*1090*/  LEA.HI.X.SX32 R9, R25, R13.reuse, 0x1, P1 ;  /* 0x0000000d19097211 */ /* 0x080fe200008f0eff */
[----:B------:R-:W4:Y:S01]  /*10a0*/  LD.E.U8 R26, desc[UR6][R26.64] ;  /* 0x000000061a1a7980 */ /* 0x000f22000c101100 */
[----:B------:R-:W-:-:S03]  /*10b0*/  LEA.HI.X.SX32 R17, R19, R13, 0x1, P2 ;  /* 0x0000000d13117211 */ /* 0x000fc600010f0eff */
[----:B------:R-:W4:Y:S04]  /*10c0*/  LD.E.U8 R8, desc[UR6][R8.64] ;  /* 0x0000000608087980 */ /* 0x000f28000c101100 */
[----:B------:R-:W4:Y:S01]  /*10d0*/  LD.E.U8 R16, desc[UR6][R16.64] ;  /* 0x0000000610107980 */ /* 0x000f22000c101100 */
[----:B------:R-:W-:-:S04]  /*10e0*/  UIADD3 UR5, UPT, UPT, UR5, 0x8, URZ ;  /* 0x0000000805057890 */ /* 0x000fc8000fffe0ff */
[----:B------:R-:W-:Y:S01]  /*10f0*/  UISETP.NE.AND UP0, UPT, UR5, 0x2710, UPT ;  /* 0x000027100500788c */ /* 0x000fe2000bf05270 */
[----:B--2---:R-:W-:-:S04]  /*1100*/  IADD3 R7, PT, PT, R7, R11, R18 ;  /* 0x0000000b07077210 */ /* 0x004fc80007ffe012 */
[----:B---3--:R-:W-:-:S04]  /*1110*/  IADD3 R7, PT, PT, R21, R7, R14 ;  /* 0x0000000715077210 */ /* 0x008fc80007ffe00e */
[----:B----4-:R-:W-:-:S04]  /*1120*/  IADD3 R7, PT, PT, R26, R7, R22 ;  /* 0x000000071a077210 */ /* 0x010fc80007ffe016 */
[----:B------:R-:W-:Y:S01]  /*1130*/  IADD3 R11, PT, PT, R16, R7, R8 ;  /* 0x00000007100b7210 */ /* 0x000fe20007ffe008 */
[----:B------:R-:W-:Y:S06]  /*1140*/  BRA.U UP0, `(.L_x_1) ;  /* 0xfffffff100a87547 */ /* 0x000fec000b83ffff */
[----:B------:R-:W-:Y:S05]  /*1150*/  @P0 BRA `(.L_x_2) ;  /* 0xfffffff000740947 */ /* 0x000fea000383ffff */
.L_x_0:
[----:B------:R-:W0:Y:S02]  /*1160*/  LDC.64 R2, c[0x0][0x380] ;  /* 0x0000e000ff027b82 */ /* 0x000e240000000a00 */
[----:B0-----:R-:W-:Y:S01]  /*1170*/  STG.E desc[UR6][R2.64], R11 ;  /* 0x0000000b02007986 */ /* 0x001fe2000c101906 */
[----:B------:R-:W-:Y:S05]  /*1180*/  EXIT ;  /* 0x000000000000794d */ /* 0x000fea0003800000 */
.L_x_3:
[----:B------:R-:W-:-:S00]  /*1190*/  BRA `(.L_x_3) ;  /* 0xfffffffc00fc7947 */ /* 0x000fc0000383ffff */
[----:B------:R-:W-:-:S00]  /*11a0*/  NOP ;  /* 0x0000000000007918 */ /* 0x000fc00000000000 */
        /* <DEDUP_REMOVED lines=13> */
.L_x_4:


//--------------------- .nv.shared.reserved.0     --------------------------
	.section	.nv.shared.reserved.0,"aw",@nobits
	.weak		__nv_reservedSMEM_offset_0_alias
	.size		__nv_reservedSMEM_offset_0_alias, 0, 64
	.other		__nv_reservedSMEM_offset_0_alias,@"STO_CUDA_RESERVED_SHARED STV_DEFAULT"
__nv_reservedSMEM_offset_0_alias:
	.zero		0
	.zero		64


//--------------------- .nv.constant0._Z10kernel_gmaPPv --------------------------
	.section	.nv.constant0._Z10kernel_gmaPPv,"a",@progbits
	.sectionflags	@""
	.align	4
.nv.constant0._Z10kernel_gmaPPv:
	.zero		904


//--------------------- SYMBOLS --------------------------

	.type		.nv.reservedSmem.offset0,@object
	.size		.nv.reservedSmem.offset0,0x4
